//
// Generated by NVIDIA NVVM Compiler
//
// Compiler Build ID: CL-36424714
// Cuda compilation tools, release 13.0, V13.0.88
// Based on NVVM 20.0.0
//

.version 9.0
.target sm_100
.address_size 64

	// .globl	_Z7get_resPiS_iS_

.visible .entry _Z7get_resPiS_iS_(
	.param .u64 .ptr .align 1 _Z7get_resPiS_iS__param_0,
	.param .u64 .ptr .align 1 _Z7get_resPiS_iS__param_1,
	.param .u32 _Z7get_resPiS_iS__param_2,
	.param .u64 .ptr .align 1 _Z7get_resPiS_iS__param_3
)
{
	.reg .pred 	%p<39>;
	.reg .b32 	%r<197>;
	.reg .b64 	%rd<22>;

	ld.param.u64 	%rd9, [_Z7get_resPiS_iS__param_0];
	ld.param.u64 	%rd10, [_Z7get_resPiS_iS__param_1];
	ld.param.u32 	%r30, [_Z7get_resPiS_iS__param_2];
	ld.param.u64 	%rd8, [_Z7get_resPiS_iS__param_3];
	cvta.to.global.u64 	%rd1, %rd10;
	cvta.to.global.u64 	%rd11, %rd9;
	mov.u32 	%r32, %ctaid.x;
	mov.u32 	%r33, %ntid.x;
	mov.u32 	%r34, %tid.x;
	mad.lo.s32 	%r35, %r32, %r33, %r34;
	mul.wide.s32 	%rd12, %r35, 4;
	add.s64 	%rd13, %rd11, %rd12;
	ld.global.u32 	%r1, [%rd13];
	setp.lt.s32 	%p1, %r30, 1;
	mov.b32 	%r196, 0;
	@%p1 bra 	$L__BB0_13;
	and.b32  	%r2, %r30, 15;
	setp.lt.u32 	%p2, %r30, 16;
	mov.b32 	%r189, 0;
	mov.u32 	%r196, %r189;
	@%p2 bra 	$L__BB0_4;
	and.b32  	%r189, %r30, 2147483632;
	neg.s32 	%r183, %r189;
	add.s64 	%rd20, %rd1, 32;
	mov.b32 	%r196, 0;
$L__BB0_3:
	.pragma "nounroll";
	ld.global.u32 	%r39, [%rd20+-32];
	add.s32 	%r40, %r39, %r1;
	and.b32  	%r41, %r40, 559240;
	setp.eq.s32 	%p3, %r41, 0;
	selp.u32 	%r42, 1, 0, %p3;
	add.s32 	%r43, %r196, %r42;
	ld.global.u32 	%r44, [%rd20+-28];
	add.s32 	%r45, %r44, %r1;
	and.b32  	%r46, %r45, 559240;
	setp.eq.s32 	%p4, %r46, 0;
	selp.u32 	%r47, 1, 0, %p4;
	add.s32 	%r48, %r43, %r47;
	ld.global.u32 	%r49, [%rd20+-24];
	add.s32 	%r50, %r49, %r1;
	and.b32  	%r51, %r50, 559240;
	setp.eq.s32 	%p5, %r51, 0;
	selp.u32 	%r52, 1, 0, %p5;
	add.s32 	%r53, %r48, %r52;
	ld.global.u32 	%r54, [%rd20+-20];
	add.s32 	%r55, %r54, %r1;
	and.b32  	%r56, %r55, 559240;
	setp.eq.s32 	%p6, %r56, 0;
	selp.u32 	%r57, 1, 0, %p6;
	add.s32 	%r58, %r53, %r57;
	ld.global.u32 	%r59, [%rd20+-16];
	add.s32 	%r60, %r59, %r1;
	and.b32  	%r61, %r60, 559240;
	setp.eq.s32 	%p7, %r61, 0;
	selp.u32 	%r62, 1, 0, %p7;
	add.s32 	%r63, %r58, %r62;
	ld.global.u32 	%r64, [%rd20+-12];
	add.s32 	%r65, %r64, %r1;
	and.b32  	%r66, %r65, 559240;
	setp.eq.s32 	%p8, %r66, 0;
	selp.u32 	%r67, 1, 0, %p8;
	add.s32 	%r68, %r63, %r67;
	ld.global.u32 	%r69, [%rd20+-8];
	add.s32 	%r70, %r69, %r1;
	and.b32  	%r71, %r70, 559240;
	setp.eq.s32 	%p9, %r71, 0;
	selp.u32 	%r72, 1, 0, %p9;
	add.s32 	%r73, %r68, %r72;
	ld.global.u32 	%r74, [%rd20+-4];
	add.s32 	%r75, %r74, %r1;
	and.b32  	%r76, %r75, 559240;
	setp.eq.s32 	%p10, %r76, 0;
	selp.u32 	%r77, 1, 0, %p10;
	add.s32 	%r78, %r73, %r77;
	ld.global.u32 	%r79, [%rd20];
	add.s32 	%r80, %r79, %r1;
	and.b32  	%r81, %r80, 559240;
	setp.eq.s32 	%p11, %r81, 0;
	selp.u32 	%r82, 1, 0, %p11;
	add.s32 	%r83, %r78, %r82;
	ld.global.u32 	%r84, [%rd20+4];
	add.s32 	%r85, %r84, %r1;
	and.b32  	%r86, %r85, 559240;
	setp.eq.s32 	%p12, %r86, 0;
	selp.u32 	%r87, 1, 0, %p12;
	add.s32 	%r88, %r83, %r87;
	ld.global.u32 	%r89, [%rd20+8];
	add.s32 	%r90, %r89, %r1;
	and.b32  	%r91, %r90, 559240;
	setp.eq.s32 	%p13, %r91, 0;
	selp.u32 	%r92, 1, 0, %p13;
	add.s32 	%r93, %r88, %r92;
	ld.global.u32 	%r94, [%rd20+12];
	add.s32 	%r95, %r94, %r1;
	and.b32  	%r96, %r95, 559240;
	setp.eq.s32 	%p14, %r96, 0;
	selp.u32 	%r97, 1, 0, %p14;
	add.s32 	%r98, %r93, %r97;
	ld.global.u32 	%r99, [%rd20+16];
	add.s32 	%r100, %r99, %r1;
	and.b32  	%r101, %r100, 559240;
	setp.eq.s32 	%p15, %r101, 0;
	selp.u32 	%r102, 1, 0, %p15;
	add.s32 	%r103, %r98, %r102;
	ld.global.u32 	%r104, [%rd20+20];
	add.s32 	%r105, %r104, %r1;
	and.b32  	%r106, %r105, 559240;
	setp.eq.s32 	%p16, %r106, 0;
	selp.u32 	%r107, 1, 0, %p16;
	add.s32 	%r108, %r103, %r107;
	ld.global.u32 	%r109, [%rd20+24];
	add.s32 	%r110, %r109, %r1;
	and.b32  	%r111, %r110, 559240;
	setp.eq.s32 	%p17, %r111, 0;
	selp.u32 	%r112, 1, 0, %p17;
	add.s32 	%r113, %r108, %r112;
	ld.global.u32 	%r114, [%rd20+28];
	add.s32 	%r115, %r114, %r1;
	and.b32  	%r116, %r115, 559240;
	setp.eq.s32 	%p18, %r116, 0;
	selp.u32 	%r117, 1, 0, %p18;
	add.s32 	%r196, %r113, %r117;
	add.s32 	%r183, %r183, 16;
	add.s64 	%rd20, %rd20, 64;
	setp.ne.s32 	%p19, %r183, 0;
	@%p19 bra 	$L__BB0_3;
$L__BB0_4:
	setp.eq.s32 	%p20, %r2, 0;
	@%p20 bra 	$L__BB0_13;
	and.b32  	%r12, %r30, 7;
	setp.lt.u32 	%p21, %r2, 8;
	@%p21 bra 	$L__BB0_7;
	mul.wide.u32 	%rd14, %r189, 4;
	add.s64 	%rd15, %rd1, %rd14;
	ld.global.u32 	%r119, [%rd15];
	add.s32 	%r120, %r119, %r1;
	and.b32  	%r121, %r120, 559240;
	setp.eq.s32 	%p22, %r121, 0;
	selp.u32 	%r122, 1, 0, %p22;
	add.s32 	%r123, %r196, %r122;
	ld.global.u32 	%r124, [%rd15+4];
	add.s32 	%r125, %r124, %r1;
	and.b32  	%r126, %r125, 559240;
	setp.eq.s32 	%p23, %r126, 0;
	selp.u32 	%r127, 1, 0, %p23;
	add.s32 	%r128, %r123, %r127;
	ld.global.u32 	%r129, [%rd15+8];
	add.s32 	%r130, %r129, %r1;
	and.b32  	%r131, %r130, 559240;
	setp.eq.s32 	%p24, %r131, 0;
	selp.u32 	%r132, 1, 0, %p24;
	add.s32 	%r133, %r128, %r132;
	ld.global.u32 	%r134, [%rd15+12];
	add.s32 	%r135, %r134, %r1;
	and.b32  	%r136, %r135, 559240;
	setp.eq.s32 	%p25, %r136, 0;
	selp.u32 	%r137, 1, 0, %p25;
	add.s32 	%r138, %r133, %r137;
	ld.global.u32 	%r139, [%rd15+16];
	add.s32 	%r140, %r139, %r1;
	and.b32  	%r141, %r140, 559240;
	setp.eq.s32 	%p26, %r141, 0;
	selp.u32 	%r142, 1, 0, %p26;
	add.s32 	%r143, %r138, %r142;
	ld.global.u32 	%r144, [%rd15+20];
	add.s32 	%r145, %r144, %r1;
	and.b32  	%r146, %r145, 559240;
	setp.eq.s32 	%p27, %r146, 0;
	selp.u32 	%r147, 1, 0, %p27;
	add.s32 	%r148, %r143, %r147;
	ld.global.u32 	%r149, [%rd15+24];
	add.s32 	%r150, %r149, %r1;
	and.b32  	%r151, %r150, 559240;
	setp.eq.s32 	%p28, %r151, 0;
	selp.u32 	%r152, 1, 0, %p28;
	add.s32 	%r153, %r148, %r152;
	ld.global.u32 	%r154, [%rd15+28];
	add.s32 	%r155, %r154, %r1;
	and.b32  	%r156, %r155, 559240;
	setp.eq.s32 	%p29, %r156, 0;
	selp.u32 	%r157, 1, 0, %p29;
	add.s32 	%r196, %r153, %r157;
	add.s32 	%r189, %r189, 8;
$L__BB0_7:
	setp.eq.s32 	%p30, %r12, 0;
	@%p30 bra 	$L__BB0_13;
	and.b32  	%r18, %r30, 3;
	setp.lt.u32 	%p31, %r12, 4;
	@%p31 bra 	$L__BB0_10;
	mul.wide.u32 	%rd16, %r189, 4;
	add.s64 	%rd17, %rd1, %rd16;
	ld.global.u32 	%r159, [%rd17];
	add.s32 	%r160, %r159, %r1;
	and.b32  	%r161, %r160, 559240;
	setp.eq.s32 	%p32, %r161, 0;
	selp.u32 	%r162, 1, 0, %p32;
	add.s32 	%r163, %r196, %r162;
	ld.global.u32 	%r164, [%rd17+4];
	add.s32 	%r165, %r164, %r1;
	and.b32  	%r166, %r165, 559240;
	setp.eq.s32 	%p33, %r166, 0;
	selp.u32 	%r167, 1, 0, %p33;
	add.s32 	%r168, %r163, %r167;
	ld.global.u32 	%r169, [%rd17+8];
	add.s32 	%r170, %r169, %r1;
	and.b32  	%r171, %r170, 559240;
	setp.eq.s32 	%p34, %r171, 0;
	selp.u32 	%r172, 1, 0, %p34;
	add.s32 	%r173, %r168, %r172;
	ld.global.u32 	%r174, [%rd17+12];
	add.s32 	%r175, %r174, %r1;
	and.b32  	%r176, %r175, 559240;
	setp.eq.s32 	%p35, %r176, 0;
	selp.u32 	%r177, 1, 0, %p35;
	add.s32 	%r196, %r173, %r177;
	add.s32 	%r189, %r189, 4;
$L__BB0_10:
	setp.eq.s32 	%p36, %r18, 0;
	@%p36 bra 	$L__BB0_13;
	mul.wide.u32 	%rd18, %r189, 4;
	add.s64 	%rd21, %rd1, %rd18;
	neg.s32 	%r194, %r18;
$L__BB0_12:
	.pragma "nounroll";
	ld.global.u32 	%r178, [%rd21];
	add.s32 	%r179, %r178, %r1;
	and.b32  	%r180, %r179, 559240;
	setp.eq.s32 	%p37, %r180, 0;
	selp.u32 	%r181, 1, 0, %p37;
	add.s32 	%r196, %r196, %r181;
	add.s64 	%rd21, %rd21, 4;
	add.s32 	%r194, %r194, 1;
	setp.ne.s32 	%p38, %r194, 0;
	@%p38 bra 	$L__BB0_12;
$L__BB0_13:
	cvta.to.global.u64 	%rd19, %rd8;
	atom.global.add.u32 	%r182, [%rd19], %r196;
	ret;

}


// ===== COMPILED SASS (sm_100) =====

	.target	sm_100

	.elftype	@"ET_EXEC"


//--------------------- .note.nv.tkinfo           --------------------------
	.section	.note.nv.tkinfo,"",@"SHT_NOTE"
	.sectionflags	@"SHF_NOTE_NV_TKINFO"
	.tkinfo
        /*0018*/ 	.word	0x00000002
        /*0030*/ 	.string	""
        /*0030*/ 	.string	"ptxas"
        /*0030*/ 	.string	"Cuda compilation tools, release 13.0, V13.0.88"
        /*0030*/ 	.string	"Build cuda_13.0.r13.0/compiler.36424714_0"
        /*0030*/ 	.string	"-arch sm_100 -m 64 "



//--------------------- .note.nv.cuinfo           --------------------------
	.section	.note.nv.cuinfo,"",@"SHT_NOTE"
	.sectionflags	@"SHF_NOTE_NV_CUINFO"
        /*0018*/ 	.short	0x0002
        /*001a*/ 	.short	0x0064
        /*001c*/ 	.short	0x0082
	.zero		2


//--------------------- .nv.info                  --------------------------
	.section	.nv.info,"",@"SHT_CUDA_INFO"
	.align	4


	//----- nvinfo : EIATTR_REGCOUNT
	.align		4
        /*0000*/ 	.byte	0x04, 0x2f
        /*0002*/ 	.short	(.L_1 - .L_0)
	.align		4
.L_0:
        /*0004*/ 	.word	index@(_Z7get_resPiS_iS_)
        /*0008*/ 	.word	0x00000020


	//----- nvinfo : EIATTR_FRAME_SIZE
	.align		4
.L_1:
        /*000c*/ 	.byte	0x04, 0x11
        /*000e*/ 	.short	(.L_3 - .L_2)
	.align		4
.L_2:
        /*0010*/ 	.word	index@(_Z7get_resPiS_iS_)
        /*0014*/ 	.word	0x00000000


	//----- nvinfo : EIATTR_MIN_STACK_SIZE
	.align		4
.L_3:
        /*0018*/ 	.byte	0x04, 0x12
        /*001a*/ 	.short	(.L_5 - .L_4)
	.align		4
.L_4:
        /*001c*/ 	.word	index@(_Z7get_resPiS_iS_)
        /*0020*/ 	.word	0x00000000
.L_5:


//--------------------- .nv.compat                --------------------------
	.section	.nv.compat,"",@"SHT_CUDA_COMPAT_INFO"
	.align	4
        /*0000*/ 	.byte	0x02, 0x09, 0x00, 0x00, 0x02, 0x02, 0x01, 0x00, 0x02, 0x05, 0x05, 0x00, 0x03, 0x07, 0x01, 0x01
        /*0010*/ 	.byte	0x02, 0x03, 0x00, 0x00, 0x02, 0x06, 0x01, 0x00, 0x04, 0x0b, 0x08, 0x00, 0x09, 0x00, 0x00, 0x00
        /*0020*/ 	.byte	0x00, 0x00, 0x00, 0x00


//--------------------- .nv.info._Z7get_resPiS_iS_ --------------------------
	.section	.nv.info._Z7get_resPiS_iS_,"",@"SHT_CUDA_INFO"
	.sectionflags	@""
	.align	4


	//----- nvinfo : EIATTR_CUDA_API_VERSION
	.align		4
        /*0000*/ 	.byte	0x04, 0x37
        /*0002*/ 	.short	(.L_7 - .L_6)
.L_6:
        /*0004*/ 	.word	0x00000082


	//----- nvinfo : EIATTR_KPARAM_INFO
	.align		4
.L_7:
        /*0008*/ 	.byte	0x04, 0x17
        /*000a*/ 	.short	(.L_9 - .L_8)
.L_8:
        /*000c*/ 	.word	0x00000000
        /*0010*/ 	.short	0x0003
        /*0012*/ 	.short	0x0018
        /*0014*/ 	.byte	0x00, 0xf5, 0x21, 0x00


	//----- nvinfo : EIATTR_KPARAM_INFO
	.align		4
.L_9:
        /*0018*/ 	.byte	0x04, 0x17
        /*001a*/ 	.short	(.L_11 - .L_10)
.L_10:
        /*001c*/ 	.word	0x00000000
        /*0020*/ 	.short	0x0002
        /*0022*/ 	.short	0x0010
        /*0024*/ 	.byte	0x00, 0xf0, 0x11, 0x00


	//----- nvinfo : EIATTR_KPARAM_INFO
	.align		4
.L_11:
        /*0028*/ 	.byte	0x04, 0x17
        /*002a*/ 	.short	(.L_13 - .L_12)
.L_12:
        /*002c*/ 	.word	0x00000000
        /*0030*/ 	.short	0x0001
        /*0032*/ 	.short	0x0008
        /*0034*/ 	.byte	0x00, 0xf5, 0x21, 0x00


	//----- nvinfo : EIATTR_KPARAM_INFO
	.align		4
.L_13:
        /*0038*/ 	.byte	0x04, 0x17
        /*003a*/ 	.short	(.L_15 - .L_14)
.L_14:
        /*003c*/ 	.word	0x00000000
        /*0040*/ 	.short	0x0000
        /*0042*/ 	.short	0x0000
        /*0044*/ 	.byte	0x00, 0xf5, 0x21, 0x00


	//----- nvinfo : EIATTR_SPARSE_MMA_MASK
	.align		4
.L_15:
        /*0048*/ 	.byte	0x03, 0x50
        /*004a*/ 	.short	0x0000


	//----- nvinfo : EIATTR_MAXREG_COUNT
	.align		4
        /*004c*/ 	.byte	0x03, 0x1b
        /*004e*/ 	.short	0x00ff


	//----- nvinfo : EIATTR_MERCURY_ISA_VERSION
	.align		4
        /*0050*/ 	.byte	0x03, 0x5f
        /*0052*/ 	.short	0x0101


	//----- nvinfo : EIATTR_INT_WARP_WIDE_INSTR_OFFSETS
	.align		4
        /*0054*/ 	.byte	0x04, 0x31
        /*0056*/ 	.short	(.L_17 - .L_16)


	//   ....[0]....
.L_16:
        /*0058*/ 	.word	0x00000cf0


	//   ....[1]....
        /*005c*/ 	.word	0x00000d10


	//----- nvinfo : EIATTR_VRC_CTA_INIT_COUNT
	.align		4
.L_17:
        /*0060*/ 	.byte	0x02, 0x4a
	.zero		1
	.zero		1


	//----- nvinfo : EIATTR_EXIT_INSTR_OFFSETS
	.align		4
        /*0064*/ 	.byte	0x04, 0x1c
        /*0066*/ 	.short	(.L_19 - .L_18)


	//   ....[0]....
.L_18:
        /*0068*/ 	.word	0x00000d60


	//----- nvinfo : EIATTR_CBANK_PARAM_SIZE
	.align		4
.L_19:
        /*006c*/ 	.byte	0x03, 0x19
        /*006e*/ 	.short	0x0020


	//----- nvinfo : EIATTR_PARAM_CBANK
	.align		4
        /*0070*/ 	.byte	0x04, 0x0a
        /*0072*/ 	.short	(.L_21 - .L_20)
	.align		4
.L_20:
        /*0074*/ 	.word	index@(.nv.constant0._Z7get_resPiS_iS_)
        /*0078*/ 	.short	0x0380
        /*007a*/ 	.short	0x0020


	//----- nvinfo : EIATTR_SW_WAR
	.align		4
.L_21:
        /*007c*/ 	.byte	0x04, 0x36
        /*007e*/ 	.short	(.L_23 - .L_22)
.L_22:
        /*0080*/ 	.word	0x00000008
.L_23:


//--------------------- .nv.callgraph             --------------------------
	.section	.nv.callgraph,"",@"SHT_CUDA_CALLGRAPH"
	.align	4
	.sectionentsize	8
	.align		4
        /*0000*/ 	.word	0x00000000
	.align		4
        /*0004*/ 	.word	0xffffffff
	.align		4
        /*0008*/ 	.word	0x00000000
	.align		4
        /*000c*/ 	.word	0xfffffffe
	.align		4
        /*0010*/ 	.word	0x00000000
	.align		4
        /*0014*/ 	.word	0xfffffffd
	.align		4
        /*0018*/ 	.word	0x00000000
	.align		4
        /*001c*/ 	.word	0xfffffffc


//--------------------- .text._Z7get_resPiS_iS_   --------------------------
	.section	.text._Z7get_resPiS_iS_,"ax",@progbits
	.align	128
        .global         _Z7get_resPiS_iS_
        .type           _Z7get_resPiS_iS_,@function
        .size           _Z7get_resPiS_iS_,(.L_x_7 - _Z7get_resPiS_iS_)
        .other          _Z7get_resPiS_iS_,@"STO_CUDA_ENTRY STV_DEFAULT"
_Z7get_resPiS_iS_:
.text._Z7get_resPiS_iS_:
[----:B------:R-:W-:Y:S01]  /*0000*/  LDC R1, c[0x0][0x37c] ;  /* 0x0000df00ff017b82 */ /* 0x000fe20000000800 */
[----:B------:R-:W0:Y:S01]  /*0010*/  S2R R0, SR_TID.X ;  /* 0x0000000000007919 */ /* 0x000e220000002100 */
[----:B------:R-:W1:Y:S06]  /*0020*/  LDCU UR6, c[0x0][0x390] ;  /* 0x00007200ff0677ac */ /* 0x000e6c0008000800 */
[----:B------:R-:W0:Y:S01]  /*0030*/  S2UR UR4, SR_CTAID.X ;  /* 0x00000000000479c3 */ /* 0x000e220000002500 */
[----:B------:R-:W2:Y:S07]  /*0040*/  LDCU.64 UR10, c[0x0][0x358] ;  /* 0x00006b00ff0a77ac */ /* 0x000eae0008000a00 */
[----:B------:R-:W0:Y:S08]  /*0050*/  LDC R5, c[0x0][0x360] ;  /* 0x0000d800ff057b82 */ /* 0x000e300000000800 */
[----:B------:R-:W3:Y:S01]  /*0060*/  LDC.64 R2, c[0x0][0x380] ;  /* 0x0000e000ff027b82 */ /* 0x000ee20000000a00 */
[----:B-1----:R-:W-:Y:S01]  /*0070*/  UISETP.GE.AND UP0, UPT, UR6, 0x1, UPT ;  /* 0x000000010600788c */ /* 0x002fe2000bf06270 */
[----:B0-----:R-:W-:-:S02]  /*0080*/  IMAD R5, R5, UR4, R0 ;  /* 0x0000000405057c24 */ /* 0x001fc4000f8e0200 */
[----:B------:R-:W-:Y:S02]  /*0090*/  IMAD.MOV.U32 R0, RZ, RZ, RZ ;  /* 0x000000ffff007224 */ /* 0x000fe400078e00ff */
[----:B---3--:R-:W-:-:S04]  /*00a0*/  IMAD.WIDE R2, R5, 0x4, R2 ;  /* 0x0000000405027825 */ /* 0x008fc800078e0202 */
[----:B--2---:R-:W-:Y:S05]  /*00b0*/  BRA.U !UP0, `(.L_x_0) ;  /* 0x0000000d08087547 */ /* 0x004fea000b800000 */
[----:B------:R0:W5:Y:S01]  /*00c0*/  LDG.E R4, desc[UR10][R2.64] ;  /* 0x0000000a02047981 */ /* 0x000162000c1e1900 */
[----:B------:R-:W-:Y:S01]  /*00d0*/  UISETP.GE.U32.AND UP1, UPT, UR6, 0x10, UPT ;  /* 0x000000100600788c */ /* 0x000fe2000bf26070 */
[----:B------:R-:W-:Y:S01]  /*00e0*/  HFMA2 R0, -RZ, RZ, 0, 0 ;  /* 0x00000000ff007431 */ /* 0x000fe200000001ff */
[----:B------:R-:W-:Y:S01]  /*00f0*/  ULOP3.LUT UR7, UR6, 0xf, URZ, 0xc0, !UPT ;  /* 0x0000000f06077892 */ /* 0x000fe2000f8ec0ff */
[----:B------:R-:W-:-:S03]  /*0100*/  IMAD.MOV.U32 R5, RZ, RZ, RZ ;  /* 0x000000ffff057224 */ /* 0x000fc600078e00ff */
[----:B------:R-:W-:-:S03]  /*0110*/  UISETP.NE.AND UP0, UPT, UR7, URZ, UPT ;  /* 0x000000ff0700728c */ /* 0x000fc6000bf05270 */
[----:B0-----:R-:W-:Y:S08]  /*0120*/  BRA.U !UP1, `(.L_x_1) ;  /* 0x0000000509787547 */ /* 0x001ff0000b800000 */
[----:B------:R-:W0:Y:S01]  /*0130*/  LDCU.64 UR4, c[0x0][0x388] ;  /* 0x00007100ff0477ac */ /* 0x000e220008000a00 */
[----:B------:R-:W-:Y:S01]  /*0140*/  IMAD.MOV.U32 R0, RZ, RZ, RZ ;  /* 0x000000ffff007224 */ /* 0x000fe200078e00ff */
[----:B------:R-:W-:-:S04]  /*0150*/  ULOP3.LUT UR8, UR6, 0x7ffffff0, URZ, 0xc0, !UPT ;  /* 0x7ffffff006087892 */ /* 0x000fc8000f8ec0ff */
[----:B------:R-:W-:Y:S02]  /*0160*/  UIADD3 UR9, UPT, UPT, -UR8, URZ, URZ ;  /* 0x000000ff08097290 */ /* 0x000fe4000fffe1ff */
[----:B------:R-:W-:Y:S01]  /*0170*/  IMAD.U32 R5, RZ, RZ, UR8 ;  /* 0x00000008ff057e24 */ /* 0x000fe2000f8e00ff */
[----:B0-----:R-:W-:-:S04]  /*0180*/  UIADD3 UR4, UP1, UPT, UR4, 0x20, URZ ;  /* 0x0000002004047890 */ /* 0x001fc8000ff3e0ff */
[----:B------:R-:W-:Y:S02]  /*0190*/  UIADD3.X UR5, UPT, UPT, URZ, UR5, URZ, UP1, !UPT ;  /* 0x00000005ff057290 */ /* 0x000fe40008ffe4ff */
[----:B------:R-:W-:-:S04]  /*01a0*/  MOV R2, UR4 ;  /* 0x0000000400027c02 */ /* 0x000fc80008000f00 */
[----:B------:R-:W-:-:S07]  /*01b0*/  IMAD.U32 R3, RZ, RZ, UR5 ;  /* 0x00000005ff037e24 */ /* 0x000fce000f8e00ff */
.L_x_2:
[----:B------:R-:W2:Y:S04]  /*01c0*/  LDG.E R29, desc[UR10][R2.64+-0x20] ;  /* 0xffffe00a021d7981 */ /* 0x000ea8000c1e1900 */
[----:B------:R-:W3:Y:S04]  /*01d0*/  LDG.E R6, desc[UR10][R2.64+-0x1c] ;  /* 0xffffe40a02067981 */ /* 0x000ee8000c1e1900 */
[----:B------:R-:W4:Y:S04]  /*01e0*/  LDG.E R8, desc[UR10][R2.64+-0x18] ;  /* 0xffffe80a02087981 */ /* 0x000f28000c1e1900 */
        /* <DEDUP_REMOVED lines=12> */
[----:B------:R-:W4:Y:S01]  /*02b0*/  LDG.E R7, desc[UR10][R2.64+0x1c] ;  /* 0x00001c0a02077981 */ /* 0x000f22000c1e1900 */
[----:B------:R-:W-:-:S04]  /*02c0*/  UIADD3 UR9, UPT, UPT, UR9, 0x10, URZ ;  /* 0x0000001009097890 */ /* 0x000fc8000fffe0ff */
[----:B------:R-:W-:Y:S01]  /*02d0*/  UISETP.NE.AND UP1, UPT, UR9, URZ, UPT ;  /* 0x000000ff0900728c */ /* 0x000fe2000bf25270 */
[C---:B--2--5:R-:W-:Y:S01]  /*02e0*/  IMAD.IADD R29, R4.reuse, 0x1, R29 ;  /* 0x00000001041d7824 */ /* 0x064fe200078e021d */
[----:B---3--:R-:W-:-:S04]  /*02f0*/  IADD3 R6, PT, PT, R4, R6, RZ ;  /* 0x0000000604067210 */ /* 0x008fc80007ffe0ff */
[----:B------:R-:W-:Y:S02]  /*0300*/  LOP3.LUT P0, RZ, R29, 0x88888, RZ, 0xc0, !PT ;  /* 0x000888881dff7812 */ /* 0x000fe4000780c0ff */
[----:B------:R-:W-:Y:S01]  /*0310*/  LOP3.LUT P1, RZ, R6, 0x88888, RZ, 0xc0, !PT ;  /* 0x0008888806ff7812 */ /* 0x000fe2000782c0ff */
[----:B----4-:R-:W-:Y:S02]  /*0320*/  IMAD.IADD R8, R4, 0x1, R8 ;  /* 0x0000000104087824 */ /* 0x010fe400078e0208 */
[----:B------:R-:W-:Y:S02]  /*0330*/  VIADD R6, R0, 0x1 ;  /* 0x0000000100067836 */ /* 0x000fe40000000000 */
[C---:B------:R-:W-:Y:S02]  /*0340*/  IMAD.IADD R10, R4.reuse, 0x1, R10 ;  /* 0x00000001040a7824 */ /* 0x040fe400078e020a */
[----:B------:R-:W-:-:S04]  /*0350*/  IMAD.IADD R12, R4, 0x1, R12 ;  /* 0x00000001040c7824 */ /* 0x000fc800078e020c */
[----:B------:R-:W-:Y:S01]  /*0360*/  @P0 IADD3 R6, PT, PT, R0, RZ, RZ ;  /* 0x000000ff00060210 */ /* 0x000fe20007ffe0ff */
[----:B------:R-:W-:Y:S01]  /*0370*/  IMAD.IADD R27, R4, 0x1, R27 ;  /* 0x00000001041b7824 */ /* 0x000fe200078e021b */
[----:B------:R-:W-:-:S03]  /*0380*/  LOP3.LUT P0, RZ, R8, 0x88888, RZ, 0xc0, !PT ;  /* 0x0008888808ff7812 */ /* 0x000fc6000780c0ff */
[C---:B------:R-:W-:Y:S01]  /*0390*/  VIADD R0, R6.reuse, 0x1 ;  /* 0x0000000106007836 */ /* 0x040fe20000000000 */
[----:B------:R-:W-:Y:S01]  /*03a0*/  @P1 IADD3 R0, PT, PT, R6, RZ, RZ ;  /* 0x000000ff06001210 */ /* 0x000fe20007ffe0ff */
[----:B------:R-:W-:Y:S01]  /*03b0*/  IMAD.IADD R25, R4, 0x1, R25 ;  /* 0x0000000104197824 */ /* 0x000fe200078e0219 */
[----:B------:R-:W-:Y:S01]  /*03c0*/  LOP3.LUT P1, RZ, R10, 0x88888, RZ, 0xc0, !PT ;  /* 0x000888880aff7812 */ /* 0x000fe2000782c0ff */
[----:B------:R-:W-:Y:S02]  /*03d0*/  IMAD.IADD R23, R4, 0x1, R23 ;  /* 0x0000000104177824 */ /* 0x000fe400078e0217 */
[----:B------:R-:W-:Y:S02]  /*03e0*/  VIADD R6, R0, 0x1 ;  /* 0x0000000100067836 */ /* 0x000fe40000000000 */
[----:B------:R-:W-:Y:S02]  /*03f0*/  IMAD.IADD R21, R4, 0x1, R21 ;  /* 0x0000000104157824 */ /* 0x000fe400078e0215 */
[----:B------:R-:W-:-:S02]  /*0400*/  @P0 IADD3 R6, PT, PT, R0, RZ, RZ ;  /* 0x000000ff00060210 */ /* 0x000fc40007ffe0ff */
[----:B------:R-:W-:Y:S01]  /*0410*/  LOP3.LUT P0, RZ, R12, 0x88888, RZ, 0xc0, !PT ;  /* 0x000888880cff7812 */ /* 0x000fe2000780c0ff */
[----:B------:R-:W-:Y:S02]  /*0420*/  IMAD.IADD R19, R4, 0x1, R19 ;  /* 0x0000000104137824 */ /* 0x000fe400078e0213 */
[C---:B------:R-:W-:Y:S01]  /*0430*/  VIADD R0, R6.reuse, 0x1 ;  /* 0x0000000106007836 */ /* 0x040fe20000000000 */
[----:B------:R-:W-:Y:S01]  /*0440*/  @P1 IADD3 R0, PT, PT, R6, RZ, RZ ;  /* 0x000000ff06001210 */ /* 0x000fe20007ffe0ff */
[C---:B------:R-:W-:Y:S01]  /*0450*/  IMAD.IADD R17, R4.reuse, 0x1, R17 ;  /* 0x0000000104117824 */ /* 0x040fe200078e0211 */
[----:B------:R-:W-:Y:S01]  /*0460*/  LOP3.LUT P1, RZ, R27, 0x88888, RZ, 0xc0, !PT ;  /* 0x000888881bff7812 */ /* 0x000fe2000782c0ff */
[----:B------:R-:W-:Y:S02]  /*0470*/  IMAD.IADD R15, R4, 0x1, R15 ;  /* 0x00000001040f7824 */ /* 0x000fe400078e020f */
[----:B------:R-:W-:Y:S02]  /*0480*/  VIADD R6, R0, 0x1 ;  /* 0x0000000100067836 */ /* 0x000fe40000000000 */
[----:B------:R-:W-:-:S02]  /*0490*/  IMAD.IADD R13, R4, 0x1, R13 ;  /* 0x00000001040d7824 */ /* 0x000fc400078e020d */
[----:B------:R-:W-:Y:S02]  /*04a0*/  @P0 IADD3 R6, PT, PT, R0, RZ, RZ ;  /* 0x000000ff00060210 */ /* 0x000fe40007ffe0ff */
[----:B------:R-:W-:Y:S01]  /*04b0*/  LOP3.LUT P0, RZ, R25, 0x88888, RZ, 0xc0, !PT ;  /* 0x0008888819ff7812 */ /* 0x000fe2000780c0ff */
[----:B------:R-:W-:Y:S02]  /*04c0*/  IMAD.IADD R11, R4, 0x1, R11 ;  /* 0x00000001040b7824 */ /* 0x000fe400078e020b */
[C---:B------:R-:W-:Y:S01]  /*04d0*/  VIADD R0, R6.reuse, 0x1 ;  /* 0x0000000106007836 */ /* 0x040fe20000000000 */
[----:B------:R-:W-:Y:S01]  /*04e0*/  @P1 IADD3 R0, PT, PT, R6, RZ, RZ ;  /* 0x000000ff06001210 */ /* 0x000fe20007ffe0ff */
[----:B------:R-:W-:Y:S01]  /*04f0*/  IMAD.IADD R9, R4, 0x1, R9 ;  /* 0x0000000104097824 */ /* 0x000fe200078e0209 */
[----:B------:R-:W-:-:S03]  /*0500*/  LOP3.LUT P1, RZ, R23, 0x88888, RZ, 0xc0, !PT ;  /* 0x0008888817ff7812 */ /* 0x000fc6000782c0ff */
[----:B------:R-:W-:Y:S02]  /*0510*/  VIADD R6, R0, 0x1 ;  /* 0x0000000100067836 */ /* 0x000fe40000000000 */
[----:B------:R-:W-:Y:S02]  /*0520*/  IMAD.IADD R7, R4, 0x1, R7 ;  /* 0x0000000104077824 */ /* 0x000fe400078e0207 */
[----:B------:R-:W-:Y:S02]  /*0530*/  @P0 IADD3 R6, PT, PT, R0, RZ, RZ ;  /* 0x000000ff00060210 */ /* 0x000fe40007ffe0ff */
[----:B------:R-:W-:-:S03]  /*0540*/  LOP3.LUT P0, RZ, R21, 0x88888, RZ, 0xc0, !PT ;  /* 0x0008888815ff7812 */ /* 0x000fc6000780c0ff */
[C---:B------:R-:W-:Y:S01]  /*0550*/  VIADD R0, R6.reuse, 0x1 ;  /* 0x0000000106007836 */ /* 0x040fe20000000000 */
[----:B------:R-:W-:Y:S02]  /*0560*/  @P1 IADD3 R0, PT, PT, R6, RZ, RZ ;  /* 0x000000ff06001210 */ /* 0x000fe40007ffe0ff */
[----:B------:R-:W-:-:S03]  /*0570*/  LOP3.LUT P1, RZ, R19, 0x88888, RZ, 0xc0, !PT ;  /* 0x0008888813ff7812 */ /* 0x000fc6000782c0ff */
[----:B------:R-:W-:-:S04]  /*0580*/  VIADD R6, R0, 0x1 ;  /* 0x0000000100067836 */ /* 0x000fc80000000000 */
        /* <DEDUP_REMOVED lines=18> */
[----:B------:R-:W-:Y:S01]  /*06b0*/  @P0 IMAD.MOV R6, RZ, RZ, R0 ;  /* 0x000000ffff060224 */ /* 0x000fe200078e0200 */
[----:B------:R-:W-:-:S04]  /*06c0*/  IADD3 R2, P0, PT, R2, 0x40, RZ ;  /* 0x0000004002027810 */ /* 0x000fc80007f1e0ff */
[----:B------:R-:W-:Y:S01]  /*06d0*/  IADD3 R0, PT, PT, R6, 0x1, RZ ;  /* 0x0000000106007810 */ /* 0x000fe20007ffe0ff */
[----:B------:R-:W-:Y:S02]  /*06e0*/  IMAD.X R3, RZ, RZ, R3, P0 ;  /* 0x000000ffff037224 */ /* 0x000fe400000e0603 */
[----:B------:R-:W-:Y:S01]  /*06f0*/  @P1 IMAD.MOV R0, RZ, RZ, R6 ;  /* 0x000000ffff001224 */ /* 0x000fe200078e0206 */
[----:B------:R-:W-:Y:S06]  /*0700*/  BRA.U UP1, `(.L_x_2) ;  /* 0xfffffff901ac7547 */ /* 0x000fec000b83ffff */
.L_x_1:
[----:B------:R-:W-:Y:S05]  /*0710*/  BRA.U !UP0, `(.L_x_0) ;  /* 0x0000000508707547 */ /* 0x000fea000b800000 */
[----:B------:R-:W-:Y:S02]  /*0720*/  UISETP.GE.U32.AND UP0, UPT, UR7, 0x8, UPT ;  /* 0x000000080700788c */ /* 0x000fe4000bf06070 */
[----:B------:R-:W-:-:S04]  /*0730*/  ULOP3.LUT UR5, UR6, 0x7, URZ, 0xc0, !UPT ;  /* 0x0000000706057892 */ /* 0x000fc8000f8ec0ff */
[----:B------:R-:W-:-:S03]  /*0740*/  UISETP.NE.AND UP1, UPT, UR5, URZ, UPT ;  /* 0x000000ff0500728c */ /* 0x000fc6000bf25270 */
[----:B------:R-:W-:Y:S08]  /*0750*/  BRA.U !UP0, `(.L_x_3) ;  /* 0x0000000108ac7547 */ /* 0x000ff0000b800000 */
[----:B------:R-:W0:Y:S02]  /*0760*/  LDC.64 R2, c[0x0][0x388] ;  /* 0x0000e200ff027b82 */ /* 0x000e240000000a00 */
[----:B0-----:R-:W-:-:S05]  /*0770*/  IMAD.WIDE.U32 R2, R5, 0x4, R2 ;  /* 0x0000000405027825 */ /* 0x001fca00078e0002 */
[----:B------:R-:W2:Y:S04]  /*0780*/  LDG.E R7, desc[UR10][R2.64] ;  /* 0x0000000a02077981 */ /* 0x000ea8000c1e1900 */
[----:B------:R-:W3:Y:S04]  /*0790*/  LDG.E R9, desc[UR10][R2.64+0x4] ;  /* 0x0000040a02097981 */ /* 0x000ee8000c1e1900 */
[----:B------:R-:W4:Y:S04]  /*07a0*/  LDG.E R11, desc[UR10][R2.64+0x8] ;  /* 0x0000080a020b7981 */ /* 0x000f28000c1e1900 */
[----:B------:R-:W4:Y:S04]  /*07b0*/  LDG.E R13, desc[UR10][R2.64+0xc] ;  /* 0x00000c0a020d7981 */ /* 0x000f28000c1e1900 */
[----:B------:R-:W4:Y:S04]  /*07c0*/  LDG.E R15, desc[UR10][R2.64+0x10] ;  /* 0x0000100a020f7981 */ /* 0x000f28000c1e1900 */
[----:B------:R-:W4:Y:S04]  /*07d0*/  LDG.E R17, desc[UR10][R2.64+0x14] ;  /* 0x0000140a02117981 */ /* 0x000f28000c1e1900 */
[----:B------:R-:W4:Y:S04]  /*07e0*/  LDG.E R19, desc[UR10][R2.64+0x18] ;  /* 0x0000180a02137981 */ /* 0x000f28000c1e1900 */
[----:B------:R0:W4:Y:S01]  /*07f0*/  LDG.E R21, desc[UR10][R2.64+0x1c] ;  /* 0x00001c0a02157981 */ /* 0x000122000c1e1900 */
[----:B------:R-:W-:Y:S01]  /*0800*/  VIADD R6, R0, 0x1 ;  /* 0x0000000100067836 */ /* 0x000fe20000000000 */
[----:B------:R-:W-:-:S02]  /*0810*/  IADD3 R5, PT, PT, R5, 0x8, RZ ;  /* 0x0000000805057810 */ /* 0x000fc40007ffe0ff */
[----:B--2--5:R-:W-:-:S04]  /*0820*/  IADD3 R7, PT, PT, R4, R7, RZ ;  /* 0x0000000704077210 */ /* 0x024fc80007ffe0ff */
[----:B------:R-:W-:Y:S01]  /*0830*/  LOP3.LUT P1, RZ, R7, 0x88888, RZ, 0xc0, !PT ;  /* 0x0008888807ff7812 */ /* 0x000fe2000782c0ff */
[C---:B---3--:R-:W-:Y:S01]  /*0840*/  IMAD.IADD R9, R4.reuse, 0x1, R9 ;  /* 0x0000000104097824 */ /* 0x048fe200078e0209 */
[----:B----4-:R-:W-:-:S04]  /*0850*/  IADD3 R11, PT, PT, R4, R11, RZ ;  /* 0x0000000b040b7210 */ /* 0x010fc80007ffe0ff */
[----:B------:R-:W-:Y:S02]  /*0860*/  LOP3.LUT P0, RZ, R9, 0x88888, RZ, 0xc0, !PT ;  /* 0x0008888809ff7812 */ /* 0x000fe4000780c0ff */
[C---:B------:R-:W-:Y:S02]  /*0870*/  IADD3 R13, PT, PT, R4.reuse, R13, RZ ;  /* 0x0000000d040d7210 */ /* 0x040fe40007ffe0ff */
[----:B------:R-:W-:-:S03]  /*0880*/  IADD3 R15, PT, PT, R4, R15, RZ ;  /* 0x0000000f040f7210 */ /* 0x000fc60007ffe0ff */
[----:B------:R-:W-:Y:S01]  /*0890*/  @P1 IMAD.MOV R6, RZ, RZ, R0 ;  /* 0x000000ffff061224 */ /* 0x000fe200078e0200 */
[----:B------:R-:W-:Y:S02]  /*08a0*/  LOP3.LUT P1, RZ, R11, 0x88888, RZ, 0xc0, !PT ;  /* 0x000888880bff7812 */ /* 0x000fe4000782c0ff */
[----:B------:R-:W-:Y:S01]  /*08b0*/  IADD3 R17, PT, PT, R4, R17, RZ ;  /* 0x0000001104117210 */ /* 0x000fe20007ffe0ff */
[----:B------:R-:W-:Y:S02]  /*08c0*/  VIADD R0, R6, 0x1 ;  /* 0x0000000106007836 */ /* 0x000fe40000000000 */
[----:B------:R-:W-:Y:S01]  /*08d0*/  @P0 IMAD.MOV R0, RZ, RZ, R6 ;  /* 0x000000ffff000224 */ /* 0x000fe200078e0206 */
[----:B------:R-:W-:Y:S02]  /*08e0*/  LOP3.LUT P0, RZ, R13, 0x88888, RZ, 0xc0, !PT ;  /* 0x000888880dff7812 */ /* 0x000fe4000780c0ff */
[----:B------:R-:W-:Y:S01]  /*08f0*/  IADD3 R19, PT, PT, R4, R19, RZ ;  /* 0x0000001304137210 */ /* 0x000fe20007ffe0ff */
[----:B0-----:R-:W-:-:S02]  /*0900*/  VIADD R2, R0, 0x1 ;  /* 0x0000000100027836 */ /* 0x001fc40000000000 */
[----:B------:R-:W-:Y:S02]  /*0910*/  IMAD.IADD R21, R4, 0x1, R21 ;  /* 0x0000000104157824 */ /* 0x000fe400078e0215 */
[----:B------:R-:W-:Y:S01]  /*0920*/  @P1 IMAD.MOV R2, RZ, RZ, R0 ;  /* 0x000000ffff021224 */ /* 0x000fe200078e0200 */
[----:B------:R-:W-:-:S03]  /*0930*/  LOP3.LUT P1, RZ, R15, 0x88888, RZ, 0xc0, !PT ;  /* 0x000888880fff7812 */ /* 0x000fc6000782c0ff */
[----:B------:R-:W-:Y:S02]  /*0940*/  VIADD R0, R2, 0x1 ;  /* 0x0000000102007836 */ /* 0x000fe40000000000 */
[----:B------:R-:W-:Y:S01]  /*0950*/  @P0 IMAD.MOV R0, RZ, RZ, R2 ;  /* 0x000000ffff000224 */ /* 0x000fe200078e0202 */
[----:B------:R-:W-:-:S03]  /*0960*/  LOP3.LUT P0, RZ, R17, 0x88888, RZ, 0xc0, !PT ;  /* 0x0008888811ff7812 */ /* 0x000fc6000780c0ff */
[----:B------:R-:W-:-:S04]  /*0970*/  VIADD R2, R0, 0x1 ;  /* 0x0000000100027836 */ /* 0x000fc80000000000 */
[----:B------:R-:W-:Y:S01]  /*0980*/  @P1 IMAD.MOV R2, RZ, RZ, R0 ;  /* 0x000000ffff021224 */ /* 0x000fe200078e0200 */
[----:B------:R-:W-:-:S04]  /*0990*/  LOP3.LUT P1, RZ, R19, 0x88888, RZ, 0xc0, !PT ;  /* 0x0008888813ff7812 */ /* 0x000fc8000782c0ff */
[C---:B------:R-:W-:Y:S02]  /*09a0*/  IADD3 R0, PT, PT, R2.reuse, 0x1, RZ ;  /* 0x0000000102007810 */ /* 0x040fe40007ffe0ff */
[----:B------:R-:W-:Y:S02]  /*09b0*/  @P0 IADD3 R0, PT, PT, R2, RZ, RZ ;  /* 0x000000ff02000210 */ /* 0x000fe40007ffe0ff */
[----:B------:R-:W-:-:S03]  /*09c0*/  LOP3.LUT P0, RZ, R21, 0x88888, RZ, 0xc0, !PT ;  /* 0x0008888815ff7812 */ /* 0x000fc6000780c0ff */
[C---:B------:R-:W-:Y:S02]  /*09d0*/  VIADD R2, R0.reuse, 0x1 ;  /* 0x0000000100027836 */ /* 0x040fe40000000000 */
[----:B------:R-:W-:-:S05]  /*09e0*/  @P1 IADD3 R2, PT, PT, R0, RZ, RZ ;  /* 0x000000ff00021210 */ /* 0x000fca0007ffe0ff */
[----:B------:R-:W-:-:S03]  /*09f0*/  VIADD R0, R2, 0x1 ;  /* 0x0000000102007836 */ /* 0x000fc60000000000 */
[----:B------:R-:W-:-:S07]  /*0a00*/  @P0 IMAD.MOV R0, RZ, RZ, R2 ;  /* 0x000000ffff000224 */ /* 0x000fce00078e0202 */
.L_x_3:
        /* <DEDUP_REMOVED lines=10> */
[----:B------:R-:W4:Y:S01]  /*0ab0*/  LDG.E R13, desc[UR10][R2.64+0xc] ;  /* 0x00000c0a020d7981 */ /* 0x000f22000c1e1900 */
[----:B------:R-:W-:Y:S01]  /*0ac0*/  IADD3 R6, PT, PT, R0, 0x1, RZ ;  /* 0x0000000100067810 */ /* 0x000fe20007ffe0ff */
[----:B------:R-:W-:Y:S01]  /*0ad0*/  VIADD R5, R5, 0x4 ;  /* 0x0000000405057836 */ /* 0x000fe20000000000 */
[----:B--2--5:R-:W-:-:S04]  /*0ae0*/  IADD3 R7, PT, PT, R4, R7, RZ ;  /* 0x0000000704077210 */ /* 0x024fc80007ffe0ff */
[----:B------:R-:W-:Y:S01]  /*0af0*/  LOP3.LUT P1, RZ, R7, 0x88888, RZ, 0xc0, !PT ;  /* 0x0008888807ff7812 */ /* 0x000fe2000782c0ff */
[C---:B---3--:R-:W-:Y:S02]  /*0b00*/  IMAD.IADD R9, R4.reuse, 0x1, R9 ;  /* 0x0000000104097824 */ /* 0x048fe400078e0209 */
[----:B----4-:R-:W-:-:S03]  /*0b10*/  IMAD.IADD R11, R4, 0x1, R11 ;  /* 0x00000001040b7824 */ /* 0x010fc600078e020b */
[----:B------:R-:W-:Y:S02]  /*0b20*/  LOP3.LUT P0, RZ, R9, 0x88888, RZ, 0xc0, !PT ;  /* 0x0008888809ff7812 */ /* 0x000fe4000780c0ff */
[----:B------:R-:W-:-:S05]  /*0b30*/  IADD3 R13, PT, PT, R4, R13, RZ ;  /* 0x0000000d040d7210 */ /* 0x000fca0007ffe0ff */
[----:B------:R-:W-:Y:S02]  /*0b40*/  @P1 IADD3 R6, PT, PT, R0, RZ, RZ ;  /* 0x000000ff00061210 */ /* 0x000fe40007ffe0ff */
[----:B------:R-:W-:-:S03]  /*0b50*/  LOP3.LUT P1, RZ, R11, 0x88888, RZ, 0xc0, !PT ;  /* 0x000888880bff7812 */ /* 0x000fc6000782c0ff */
[----:B------:R-:W-:Y:S02]  /*0b60*/  VIADD R0, R6, 0x1 ;  /* 0x0000000106007836 */ /* 0x000fe40000000000 */
[----:B------:R-:W-:Y:S01]  /*0b70*/  @P0 IMAD.MOV R0, RZ, RZ, R6 ;  /* 0x000000ffff000224 */ /* 0x000fe200078e0206 */
[----:B------:R-:W-:-:S04]  /*0b80*/  LOP3.LUT P0, RZ, R13, 0x88888, RZ, 0xc0, !PT ;  /* 0x000888880dff7812 */ /* 0x000fc8000780c0ff */
[----:B------:R-:W-:-:S03]  /*0b90*/  IADD3 R2, PT, PT, R0, 0x1, RZ ;  /* 0x0000000100027810 */ /* 0x000fc60007ffe0ff */
[----:B------:R-:W-:-:S05]  /*0ba0*/  @P1 IMAD.MOV R2, RZ, RZ, R0 ;  /* 0x000000ffff021224 */ /* 0x000fca00078e0200 */
[C---:B------:R-:W-:Y:S02]  /*0bb0*/  IADD3 R0, PT, PT, R2.reuse, 0x1, RZ ;  /* 0x0000000102007810 */ /* 0x040fe40007ffe0ff */
[----:B------:R-:W-:-:S07]  /*0bc0*/  @P0 IADD3 R0, PT, PT, R2, RZ, RZ ;  /* 0x000000ff02000210 */ /* 0x000fce0007ffe0ff */
.L_x_4:
[----:B------:R-:W-:Y:S05]  /*0bd0*/  BRA.U !UP1, `(.L_x_0) ;  /* 0x0000000109407547 */ /* 0x000fea000b800000 */
[----:B------:R-:W0:Y:S01]  /*0be0*/  LDC.64 R2, c[0x0][0x388] ;  /* 0x0000e200ff027b82 */ /* 0x000e220000000a00 */
[----:B------:R-:W-:Y:S01]  /*0bf0*/  UIADD3 UR4, UPT, UPT, -UR4, URZ, URZ ;  /* 0x000000ff04047290 */ /* 0x000fe2000fffe1ff */
[----:B0-----:R-:W-:-:S04]  /*0c00*/  IMAD.WIDE.U32 R2, R5, 0x4, R2 ;  /* 0x0000000405027825 */ /* 0x001fc800078e0002 */
[----:B------:R-:W-:-:S07]  /*0c10*/  IMAD.MOV.U32 R7, RZ, RZ, R3 ;  /* 0x000000ffff077224 */ /* 0x000fce00078e0003 */
.L_x_5:
[----:B------:R-:W-:-:S06]  /*0c20*/  MOV R3, R7 ;  /* 0x0000000700037202 */ /* 0x000fcc0000000f00 */
[----:B------:R0:W2:Y:S01]  /*0c30*/  LDG.E R3, desc[UR10][R2.64] ;  /* 0x0000000a02037981 */ /* 0x0000a2000c1e1900 */
[----:B------:R-:W-:-:S04]  /*0c40*/  UIADD3 UR4, UPT, UPT, UR4, 0x1, URZ ;  /* 0x0000000104047890 */ /* 0x000fc8000fffe0ff */
[----:B------:R-:W-:Y:S01]  /*0c50*/  UISETP.NE.AND UP0, UPT, UR4, URZ, UPT ;  /* 0x000000ff0400728c */ /* 0x000fe2000bf05270 */
[----:B0-----:R-:W-:-:S04]  /*0c60*/  IADD3 R2, P1, PT, R2, 0x4, RZ ;  /* 0x0000000402027810 */ /* 0x001fc80007f3e0ff */
[----:B------:R-:W-:Y:S01]  /*0c70*/  IADD3.X R7, PT, PT, RZ, R7, RZ, P1, !PT ;  /* 0x00000007ff077210 */ /* 0x000fe20000ffe4ff */
[----:B--2--5:R-:W-:-:S05]  /*0c80*/  IMAD.IADD R5, R4, 0x1, R3 ;  /* 0x0000000104057824 */ /* 0x024fca00078e0203 */
[----:B------:R-:W-:Y:S02]  /*0c90*/  LOP3.LUT P0, RZ, R5, 0x88888, RZ, 0xc0, !PT ;  /* 0x0008888805ff7812 */ /* 0x000fe4000780c0ff */
[----:B------:R-:W-:-:S11]  /*0ca0*/  IADD3 R5, PT, PT, R0, 0x1, RZ ;  /* 0x0000000100057810 */ /* 0x000fd60007ffe0ff */
[----:B------:R-:W-:-:S04]  /*0cb0*/  @P0 IMAD.MOV R5, RZ, RZ, R0 ;  /* 0x000000ffff050224 */ /* 0x000fc800078e0200 */
[----:B------:R-:W-:Y:S01]  /*0cc0*/  IMAD.MOV.U32 R0, RZ, RZ, R5 ;  /* 0x000000ffff007224 */ /* 0x000fe200078e0005 */
[----:B------:R-:W-:Y:S06]  /*0cd0*/  BRA.U UP0, `(.L_x_5) ;  /* 0xfffffffd00d07547 */ /* 0x000fec000b83ffff */
.L_x_0:
[----:B-----5:R-:W0:Y:S01]  /*0ce0*/  S2R R4, SR_LANEID ;  /* 0x0000000000047919 */ /* 0x020e220000000000 */
[----:B------:R-:W1:Y:S08]  /*0cf0*/  REDUX.SUM UR5, R0 ;  /* 0x00000000000573c4 */ /* 0x000e70000000c000 */
[----:B------:R-:W2:Y:S01]  /*0d00*/  LDC.64 R2, c[0x0][0x398] ;  /* 0x0000e600ff027b82 */ /* 0x000ea20000000a00 */
[----:B------:R-:W-:-:S02]  /*0d10*/  VOTEU.ANY UR4, UPT, PT ;  /* 0x0000000000047886 */ /* 0x000fc400038e0100 */
[----:B------:R-:W-:Y:S01]  /*0d20*/  UFLO.U32 UR4, UR4 ;  /* 0x00000004000472bd */ /* 0x000fe200080e0000 */
[----:B-1----:R-:W-:-:S05]  /*0d30*/  MOV R5, UR5 ;  /* 0x0000000500057c02 */ /* 0x002fca0008000f00 */
[----:B0-----:R-:W-:-:S13]  /*0d40*/  ISETP.EQ.U32.AND P0, PT, R4, UR4, PT ;  /* 0x0000000404007c0c */ /* 0x001fda000bf02070 */
[----:B--2---:R-:W-:Y:S01]  /*0d50*/  @P0 REDG.E.ADD.STRONG.GPU desc[UR10][R2.64], R5 ;  /* 0x000000050200098e */ /* 0x004fe2000c12e10a */
[----:B------:R-:W-:Y:S05]  /*0d60*/  EXIT ;  /* 0x000000000000794d */ /* 0x000fea0003800000 */
.L_x_6:
[----:B------:R-:W-:-:S00]  /*0d70*/  BRA `(.L_x_6) ;  /* 0xfffffffc00fc7947 */ /* 0x000fc0000383ffff */
[----:B------:R-:W-:-:S00]  /*0d80*/  NOP ;  /* 0x0000000000007918 */ /* 0x000fc00000000000 */
[----:B------:R-:W-:-:S00]  /*0d90*/  NOP ;  /* 0x0000000000007918 */ /* 0x000fc00000000000 */
[----:B------:R-:W-:-:S00]  /*0da0*/  NOP ;  /* 0x0000000000007918 */ /* 0x000fc00000000000 */
[----:B------:R-:W-:-:S00]  /*0db0*/  NOP ;  /* 0x0000000000007918 */ /* 0x000fc00000000000 */
[----:B------:R-:W-:-:S00]  /*0dc0*/  NOP ;  /* 0x0000000000007918 */ /* 0x000fc00000000000 */
[----:B------:R-:W-:-:S00]  /*0dd0*/  NOP ;  /* 0x0000000000007918 */ /* 0x000fc00000000000 */
[----:B------:R-:W-:-:S00]  /*0de0*/  NOP ;  /* 0x0000000000007918 */ /* 0x000fc00000000000 */
[----:B------:R-:W-:-:S00]  /*0df0*/  NOP ;  /* 0x0000000000007918 */ /* 0x000fc00000000000 */
.L_x_7:


//--------------------- .nv.shared.reserved.0     --------------------------
	.section	.nv.shared.reserved.0,"aw",@nobits
	.weak		__nv_reservedSMEM_offset_0_alias
	.size		__nv_reservedSMEM_offset_0_alias, 0, 64
	.other		__nv_reservedSMEM_offset_0_alias,@"STO_CUDA_RESERVED_SHARED STV_DEFAULT"
__nv_reservedSMEM_offset_0_alias:
	.zero		0
	.zero		64


//--------------------- .nv.constant0._Z7get_resPiS_iS_ --------------------------
	.section	.nv.constant0._Z7get_resPiS_iS_,"a",@progbits
	.sectionflags	@""
	.align	4
.nv.constant0._Z7get_resPiS_iS_:
	.zero		928


//--------------------- SYMBOLS --------------------------

	.type		.nv.reservedSmem.offset0,@object
	.size		.nv.reservedSmem.offset0,0x4
